//
// Generated by NVIDIA NVVM Compiler
//
// Compiler Build ID: CL-36424714
// Cuda compilation tools, release 13.0, V13.0.88
// Based on NVVM 20.0.0
//

.version 9.0
.target sm_100
.address_size 64

	// .globl	_Z9transposePiS_

.visible .entry _Z9transposePiS_(
	.param .u64 .ptr .align 1 _Z9transposePiS__param_0,
	.param .u64 .ptr .align 1 _Z9transposePiS__param_1
)
{
	.reg .b32 	%r<15>;
	.reg .b64 	%rd<9>;

	ld.param.u64 	%rd1, [_Z9transposePiS__param_0];
	ld.param.u64 	%rd2, [_Z9transposePiS__param_1];
	cvta.to.global.u64 	%rd3, %rd2;
	cvta.to.global.u64 	%rd4, %rd1;
	mov.u32 	%r1, %ctaid.x;
	shl.b32 	%r2, %r1, 1;
	and.b32  	%r3, %r2, 2147483646;
	mov.u32 	%r4, %tid.x;
	add.s32 	%r5, %r3, %r4;
	mov.u32 	%r6, %ctaid.y;
	shl.b32 	%r7, %r6, 1;
	mov.u32 	%r8, %tid.y;
	add.s32 	%r9, %r7, %r8;
	shl.b32 	%r10, %r5, 2;
	add.s32 	%r11, %r10, %r9;
	shl.b32 	%r12, %r9, 2;
	add.s32 	%r13, %r12, %r5;
	mul.wide.s32 	%rd5, %r13, 4;
	add.s64 	%rd6, %rd4, %rd5;
	ld.global.u32 	%r14, [%rd6];
	mul.wide.s32 	%rd7, %r11, 4;
	add.s64 	%rd8, %rd3, %rd7;
	st.global.u32 	[%rd8], %r14;
	ret;

}


// ===== COMPILED SASS (sm_100) =====

	.target	sm_100

	.elftype	@"ET_EXEC"


//--------------------- .note.nv.tkinfo           --------------------------
	.section	.note.nv.tkinfo,"",@"SHT_NOTE"
	.sectionflags	@"SHF_NOTE_NV_TKINFO"
	.tkinfo
        /*0018*/ 	.word	0x00000002
        /*0030*/ 	.string	""
        /*0030*/ 	.string	"ptxas"
        /*0030*/ 	.string	"Cuda compilation tools, release 13.0, V13.0.88"
        /*0030*/ 	.string	"Build cuda_13.0.r13.0/compiler.36424714_0"
        /*0030*/ 	.string	"-arch sm_100 -m 64 "



//--------------------- .note.nv.cuinfo           --------------------------
	.section	.note.nv.cuinfo,"",@"SHT_NOTE"
	.sectionflags	@"SHF_NOTE_NV_CUINFO"
        /*0018*/ 	.short	0x0002
        /*001a*/ 	.short	0x0064
        /*001c*/ 	.short	0x0082
	.zero		2


//--------------------- .nv.info                  --------------------------
	.section	.nv.info,"",@"SHT_CUDA_INFO"
	.align	4


	//----- nvinfo : EIATTR_REGCOUNT
	.align		4
        /*0000*/ 	.byte	0x04, 0x2f
        /*0002*/ 	.short	(.L_1 - .L_0)
	.align		4
.L_0:
        /*0004*/ 	.word	index@(_Z9transposePiS_)
        /*0008*/ 	.word	0x0000000a


	//----- nvinfo : EIATTR_FRAME_SIZE
	.align		4
.L_1:
        /*000c*/ 	.byte	0x04, 0x11
        /*000e*/ 	.short	(.L_3 - .L_2)
	.align		4
.L_2:
        /*0010*/ 	.word	index@(_Z9transposePiS_)
        /*0014*/ 	.word	0x00000000


	//----- nvinfo : EIATTR_MIN_STACK_SIZE
	.align		4
.L_3:
        /*0018*/ 	.byte	0x04, 0x12
        /*001a*/ 	.short	(.L_5 - .L_4)
	.align		4
.L_4:
        /*001c*/ 	.word	index@(_Z9transposePiS_)
        /*0020*/ 	.word	0x00000000
.L_5:


//--------------------- .nv.compat                --------------------------
	.section	.nv.compat,"",@"SHT_CUDA_COMPAT_INFO"
	.align	4
        /*0000*/ 	.byte	0x02, 0x09, 0x00, 0x00, 0x02, 0x02, 0x01, 0x00, 0x02, 0x05, 0x05, 0x00, 0x03, 0x07, 0x01, 0x01
        /*0010*/ 	.byte	0x02, 0x03, 0x00, 0x00, 0x02, 0x06, 0x01, 0x00, 0x04, 0x0b, 0x08, 0x00, 0x09, 0x00, 0x00, 0x00
        /*0020*/ 	.byte	0x00, 0x00, 0x00, 0x00


//--------------------- .nv.info._Z9transposePiS_ --------------------------
	.section	.nv.info._Z9transposePiS_,"",@"SHT_CUDA_INFO"
	.sectionflags	@""
	.align	4


	//----- nvinfo : EIATTR_CUDA_API_VERSION
	.align		4
        /*0000*/ 	.byte	0x04, 0x37
        /*0002*/ 	.short	(.L_7 - .L_6)
.L_6:
        /*0004*/ 	.word	0x00000082


	//----- nvinfo : EIATTR_KPARAM_INFO
	.align		4
.L_7:
        /*0008*/ 	.byte	0x04, 0x17
        /*000a*/ 	.short	(.L_9 - .L_8)
.L_8:
        /*000c*/ 	.word	0x00000000
        /*0010*/ 	.short	0x0001
        /*0012*/ 	.short	0x0008
        /*0014*/ 	.byte	0x00, 0xf5, 0x21, 0x00


	//----- nvinfo : EIATTR_KPARAM_INFO
	.align		4
.L_9:
        /*0018*/ 	.byte	0x04, 0x17
        /*001a*/ 	.short	(.L_11 - .L_10)
.L_10:
        /*001c*/ 	.word	0x00000000
        /*0020*/ 	.short	0x0000
        /*0022*/ 	.short	0x0000
        /*0024*/ 	.byte	0x00, 0xf5, 0x21, 0x00


	//----- nvinfo : EIATTR_SPARSE_MMA_MASK
	.align		4
.L_11:
        /*0028*/ 	.byte	0x03, 0x50
        /*002a*/ 	.short	0x0000


	//----- nvinfo : EIATTR_MAXREG_COUNT
	.align		4
        /*002c*/ 	.byte	0x03, 0x1b
        /*002e*/ 	.short	0x00ff


	//----- nvinfo : EIATTR_MERCURY_ISA_VERSION
	.align		4
        /*0030*/ 	.byte	0x03, 0x5f
        /*0032*/ 	.short	0x0101


	//----- nvinfo : EIATTR_VRC_CTA_INIT_COUNT
	.align		4
        /*0034*/ 	.byte	0x02, 0x4a
	.zero		1
	.zero		1


	//----- nvinfo : EIATTR_EXIT_INSTR_OFFSETS
	.align		4
        /*0038*/ 	.byte	0x04, 0x1c
        /*003a*/ 	.short	(.L_13 - .L_12)


	//   ....[0]....
.L_12:
        /*003c*/ 	.word	0x00000120


	//----- nvinfo : EIATTR_CBANK_PARAM_SIZE
	.align		4
.L_13:
        /*0040*/ 	.byte	0x03, 0x19
        /*0042*/ 	.short	0x0010


	//----- nvinfo : EIATTR_PARAM_CBANK
	.align		4
        /*0044*/ 	.byte	0x04, 0x0a
        /*0046*/ 	.short	(.L_15 - .L_14)
	.align		4
.L_14:
        /*0048*/ 	.word	index@(.nv.constant0._Z9transposePiS_)
        /*004c*/ 	.short	0x0380
        /*004e*/ 	.short	0x0010


	//----- nvinfo : EIATTR_SW_WAR
	.align		4
.L_15:
        /*0050*/ 	.byte	0x04, 0x36
        /*0052*/ 	.short	(.L_17 - .L_16)
.L_16:
        /*0054*/ 	.word	0x00000008
.L_17:


//--------------------- .nv.callgraph             --------------------------
	.section	.nv.callgraph,"",@"SHT_CUDA_CALLGRAPH"
	.align	4
	.sectionentsize	8
	.align		4
        /*0000*/ 	.word	0x00000000
	.align		4
        /*0004*/ 	.word	0xffffffff
	.align		4
        /*0008*/ 	.word	0x00000000
	.align		4
        /*000c*/ 	.word	0xfffffffe
	.align		4
        /*0010*/ 	.word	0x00000000
	.align		4
        /*0014*/ 	.word	0xfffffffd
	.align		4
        /*0018*/ 	.word	0x00000000
	.align		4
        /*001c*/ 	.word	0xfffffffc


//--------------------- .text._Z9transposePiS_    --------------------------
	.section	.text._Z9transposePiS_,"ax",@progbits
	.align	128
        .global         _Z9transposePiS_
        .type           _Z9transposePiS_,@function
        .size           _Z9transposePiS_,(.L_x_1 - _Z9transposePiS_)
        .other          _Z9transposePiS_,@"STO_CUDA_ENTRY STV_DEFAULT"
_Z9transposePiS_:
.text._Z9transposePiS_:
[----:B------:R-:W-:Y:S08]  /*0000*/  LDC R1, c[0x0][0x37c] ;  /* 0x0000df00ff017b82 */ /* 0x000ff00000000800 */
[----:B------:R-:W0:Y:S01]  /*0010*/  S2UR UR4, SR_CTAID.X ;  /* 0x00000000000479c3 */ /* 0x000e220000002500 */
[----:B------:R-:W1:Y:S01]  /*0020*/  S2R R7, SR_CTAID.Y ;  /* 0x0000000000077919 */ /* 0x000e620000002600 */
[----:B------:R-:W2:Y:S01]  /*0030*/  LDCU.64 UR6, c[0x0][0x358] ;  /* 0x00006b00ff0677ac */ /* 0x000ea20008000a00 */
[----:B------:R-:W1:Y:S05]  /*0040*/  S2R R4, SR_TID.Y ;  /* 0x0000000000047919 */ /* 0x000e6a0000002200 */
[----:B------:R-:W3:Y:S01]  /*0050*/  LDC.64 R2, c[0x0][0x380] ;  /* 0x0000e000ff027b82 */ /* 0x000ee20000000a00 */
[----:B------:R-:W4:Y:S01]  /*0060*/  S2R R0, SR_TID.X ;  /* 0x0000000000007919 */ /* 0x000f220000002100 */
[----:B0-----:R-:W-:-:S04]  /*0070*/  USHF.L.U32 UR4, UR4, 0x1, URZ ;  /* 0x0000000104047899 */ /* 0x001fc800080006ff */
[----:B------:R-:W-:Y:S01]  /*0080*/  ULOP3.LUT UR4, UR4, 0x7ffffffe, URZ, 0xc0, !UPT ;  /* 0x7ffffffe04047892 */ /* 0x000fe2000f8ec0ff */
[----:B-1----:R-:W-:-:S05]  /*0090*/  LEA R7, R7, R4, 0x1 ;  /* 0x0000000407077211 */ /* 0x002fca00078e08ff */
[----:B----4-:R-:W-:-:S04]  /*00a0*/  IADD3 R0, PT, PT, R0, UR4, RZ ;  /* 0x0000000400007c10 */ /* 0x010fc8000fffe0ff */
[----:B------:R-:W-:-:S05]  /*00b0*/  LEA R5, R7, R0, 0x2 ;  /* 0x0000000007057211 */ /* 0x000fca00078e10ff */
[----:B---3--:R-:W-:Y:S02]  /*00c0*/  IMAD.WIDE R2, R5, 0x4, R2 ;  /* 0x0000000405027825 */ /* 0x008fe400078e0202 */
[----:B------:R-:W0:Y:S04]  /*00d0*/  LDC.64 R4, c[0x0][0x388] ;  /* 0x0000e200ff047b82 */ /* 0x000e280000000a00 */
[----:B--2---:R-:W2:Y:S01]  /*00e0*/  LDG.E R3, desc[UR6][R2.64] ;  /* 0x0000000602037981 */ /* 0x004ea2000c1e1900 */
[----:B------:R-:W-:-:S05]  /*00f0*/  LEA R7, R0, R7, 0x2 ;  /* 0x0000000700077211 */ /* 0x000fca00078e10ff */
[----:B0-----:R-:W-:-:S05]  /*0100*/  IMAD.WIDE R4, R7, 0x4, R4 ;  /* 0x0000000407047825 */ /* 0x001fca00078e0204 */
[----:B--2---:R-:W-:Y:S01]  /*0110*/  STG.E desc[UR6][R4.64], R3 ;  /* 0x0000000304007986 */ /* 0x004fe2000c101906 */
[----:B------:R-:W-:Y:S05]  /*0120*/  EXIT ;  /* 0x000000000000794d */ /* 0x000fea0003800000 */
.L_x_0:
[----:B------:R-:W-:-:S00]  /*0130*/  BRA `(.L_x_0) ;  /* 0xfffffffc00fc7947 */ /* 0x000fc0000383ffff */
[----:B------:R-:W-:-:S00]  /*0140*/  NOP ;  /* 0x0000000000007918 */ /* 0x000fc00000000000 */
        /* <DEDUP_REMOVED lines=11> */
.L_x_1:


//--------------------- .nv.shared.reserved.0     --------------------------
	.section	.nv.shared.reserved.0,"aw",@nobits
	.weak		__nv_reservedSMEM_offset_0_alias
	.size		__nv_reservedSMEM_offset_0_alias, 0, 64
	.other		__nv_reservedSMEM_offset_0_alias,@"STO_CUDA_RESERVED_SHARED STV_DEFAULT"
__nv_reservedSMEM_offset_0_alias:
	.zero		0
	.zero		64


//--------------------- .nv.constant0._Z9transposePiS_ --------------------------
	.section	.nv.constant0._Z9transposePiS_,"a",@progbits
	.sectionflags	@""
	.align	4
.nv.constant0._Z9transposePiS_:
	.zero		912


//--------------------- SYMBOLS --------------------------

	.type		.nv.reservedSmem.offset0,@object
	.size		.nv.reservedSmem.offset0,0x4
